//
// Generated by NVIDIA NVVM Compiler
//
// Compiler Build ID: CL-36424714
// Cuda compilation tools, release 13.0, V13.0.88
// Based on NVVM 20.0.0
//

.version 9.0
.target sm_100
.address_size 64

	// .globl	_Z14mat_sub_kernelPfS_S_i

.visible .entry _Z14mat_sub_kernelPfS_S_i(
	.param .u64 .ptr .align 1 _Z14mat_sub_kernelPfS_S_i_param_0,
	.param .u64 .ptr .align 1 _Z14mat_sub_kernelPfS_S_i_param_1,
	.param .u64 .ptr .align 1 _Z14mat_sub_kernelPfS_S_i_param_2,
	.param .u32 _Z14mat_sub_kernelPfS_S_i_param_3
)
{
	.reg .b32 	%r<5>;
	.reg .b32 	%f<4>;
	.reg .b64 	%rd<11>;

	ld.param.u64 	%rd1, [_Z14mat_sub_kernelPfS_S_i_param_0];
	ld.param.u64 	%rd2, [_Z14mat_sub_kernelPfS_S_i_param_1];
	ld.param.u64 	%rd3, [_Z14mat_sub_kernelPfS_S_i_param_2];
	ld.param.u32 	%r1, [_Z14mat_sub_kernelPfS_S_i_param_3];
	cvta.to.global.u64 	%rd4, %rd3;
	cvta.to.global.u64 	%rd5, %rd2;
	cvta.to.global.u64 	%rd6, %rd1;
	mov.u32 	%r2, %tid.x;
	mov.u32 	%r3, %tid.y;
	mad.lo.s32 	%r4, %r1, %r3, %r2;
	mul.wide.s32 	%rd7, %r4, 4;
	add.s64 	%rd8, %rd6, %rd7;
	ld.global.f32 	%f1, [%rd8];
	add.s64 	%rd9, %rd5, %rd7;
	ld.global.f32 	%f2, [%rd9];
	sub.f32 	%f3, %f1, %f2;
	add.s64 	%rd10, %rd4, %rd7;
	st.global.f32 	[%rd10], %f3;
	ret;

}
	// .globl	_Z14mat_add_kernelPfS_S_i
.visible .entry _Z14mat_add_kernelPfS_S_i(
	.param .u64 .ptr .align 1 _Z14mat_add_kernelPfS_S_i_param_0,
	.param .u64 .ptr .align 1 _Z14mat_add_kernelPfS_S_i_param_1,
	.param .u64 .ptr .align 1 _Z14mat_add_kernelPfS_S_i_param_2,
	.param .u32 _Z14mat_add_kernelPfS_S_i_param_3
)
{
	.reg .b32 	%r<5>;
	.reg .b32 	%f<4>;
	.reg .b64 	%rd<11>;

	ld.param.u64 	%rd1, [_Z14mat_add_kernelPfS_S_i_param_0];
	ld.param.u64 	%rd2, [_Z14mat_add_kernelPfS_S_i_param_1];
	ld.param.u64 	%rd3, [_Z14mat_add_kernelPfS_S_i_param_2];
	ld.param.u32 	%r1, [_Z14mat_add_kernelPfS_S_i_param_3];
	cvta.to.global.u64 	%rd4, %rd3;
	cvta.to.global.u64 	%rd5, %rd2;
	cvta.to.global.u64 	%rd6, %rd1;
	mov.u32 	%r2, %tid.x;
	mov.u32 	%r3, %tid.y;
	mad.lo.s32 	%r4, %r1, %r3, %r2;
	mul.wide.s32 	%rd7, %r4, 4;
	add.s64 	%rd8, %rd6, %rd7;
	ld.global.f32 	%f1, [%rd8];
	add.s64 	%rd9, %rd5, %rd7;
	ld.global.f32 	%f2, [%rd9];
	add.f32 	%f3, %f1, %f2;
	add.s64 	%rd10, %rd4, %rd7;
	st.global.f32 	[%rd10], %f3;
	ret;

}
	// .globl	_Z15mat_mult_kernelPfS_S_i
.visible .entry _Z15mat_mult_kernelPfS_S_i(
	.param .u64 .ptr .align 1 _Z15mat_mult_kernelPfS_S_i_param_0,
	.param .u64 .ptr .align 1 _Z15mat_mult_kernelPfS_S_i_param_1,
	.param .u64 .ptr .align 1 _Z15mat_mult_kernelPfS_S_i_param_2,
	.param .u32 _Z15mat_mult_kernelPfS_S_i_param_3
)
{
	.reg .pred 	%p<10>;
	.reg .b32 	%r<64>;
	.reg .b32 	%f<68>;
	.reg .b64 	%rd<65>;

	ld.param.u64 	%rd10, [_Z15mat_mult_kernelPfS_S_i_param_0];
	ld.param.u64 	%rd11, [_Z15mat_mult_kernelPfS_S_i_param_1];
	ld.param.u64 	%rd9, [_Z15mat_mult_kernelPfS_S_i_param_2];
	ld.param.u32 	%r37, [_Z15mat_mult_kernelPfS_S_i_param_3];
	cvta.to.global.u64 	%rd1, %rd11;
	cvta.to.global.u64 	%rd2, %rd10;
	mov.u32 	%r1, %tid.x;
	mov.u32 	%r2, %tid.y;
	setp.lt.s32 	%p1, %r37, 1;
	mov.f32 	%f67, 0f00000000;
	@%p1 bra 	$L__BB2_12;
	mul.lo.s32 	%r3, %r37, %r2;
	and.b32  	%r4, %r37, 7;
	setp.lt.u32 	%p2, %r37, 8;
	mov.f32 	%f67, 0f00000000;
	mov.b32 	%r62, 0;
	@%p2 bra 	$L__BB2_4;
	and.b32  	%r62, %r37, 2147483640;
	neg.s32 	%r60, %r62;
	add.s32 	%r59, %r1, %r37;
	shl.b32 	%r8, %r37, 3;
	shl.b32 	%r39, %r37, 1;
	add.s32 	%r58, %r1, %r39;
	mad.lo.s32 	%r57, %r37, 3, %r1;
	shl.b32 	%r40, %r37, 2;
	add.s32 	%r56, %r1, %r40;
	mad.lo.s32 	%r55, %r37, 5, %r1;
	mad.lo.s32 	%r54, %r37, 6, %r1;
	mad.lo.s32 	%r53, %r37, 7, %r1;
	mul.wide.u32 	%rd12, %r1, 4;
	add.s64 	%rd64, %rd1, %rd12;
	mul.wide.u32 	%rd13, %r3, 4;
	add.s64 	%rd14, %rd13, %rd2;
	add.s64 	%rd63, %rd14, 16;
	mov.f32 	%f67, 0f00000000;
	mul.wide.u32 	%rd29, %r8, 4;
$L__BB2_3:
	.pragma "nounroll";
	ld.global.f32 	%f17, [%rd63+-16];
	ld.global.f32 	%f18, [%rd64];
	fma.rn.f32 	%f19, %f17, %f18, %f67;
	ld.global.f32 	%f20, [%rd63+-12];
	mul.wide.u32 	%rd15, %r59, 4;
	add.s64 	%rd16, %rd1, %rd15;
	ld.global.f32 	%f21, [%rd16];
	fma.rn.f32 	%f22, %f20, %f21, %f19;
	ld.global.f32 	%f23, [%rd63+-8];
	mul.wide.u32 	%rd17, %r58, 4;
	add.s64 	%rd18, %rd1, %rd17;
	ld.global.f32 	%f24, [%rd18];
	fma.rn.f32 	%f25, %f23, %f24, %f22;
	ld.global.f32 	%f26, [%rd63+-4];
	mul.wide.u32 	%rd19, %r57, 4;
	add.s64 	%rd20, %rd1, %rd19;
	ld.global.f32 	%f27, [%rd20];
	fma.rn.f32 	%f28, %f26, %f27, %f25;
	ld.global.f32 	%f29, [%rd63];
	mul.wide.u32 	%rd21, %r56, 4;
	add.s64 	%rd22, %rd1, %rd21;
	ld.global.f32 	%f30, [%rd22];
	fma.rn.f32 	%f31, %f29, %f30, %f28;
	ld.global.f32 	%f32, [%rd63+4];
	mul.wide.u32 	%rd23, %r55, 4;
	add.s64 	%rd24, %rd1, %rd23;
	ld.global.f32 	%f33, [%rd24];
	fma.rn.f32 	%f34, %f32, %f33, %f31;
	ld.global.f32 	%f35, [%rd63+8];
	mul.wide.u32 	%rd25, %r54, 4;
	add.s64 	%rd26, %rd1, %rd25;
	ld.global.f32 	%f36, [%rd26];
	fma.rn.f32 	%f37, %f35, %f36, %f34;
	ld.global.f32 	%f38, [%rd63+12];
	mul.wide.u32 	%rd27, %r53, 4;
	add.s64 	%rd28, %rd1, %rd27;
	ld.global.f32 	%f39, [%rd28];
	fma.rn.f32 	%f67, %f38, %f39, %f37;
	add.s32 	%r60, %r60, 8;
	add.s32 	%r59, %r59, %r8;
	add.s32 	%r58, %r58, %r8;
	add.s32 	%r57, %r57, %r8;
	add.s32 	%r56, %r56, %r8;
	add.s32 	%r55, %r55, %r8;
	add.s32 	%r54, %r54, %r8;
	add.s32 	%r53, %r53, %r8;
	add.s64 	%rd64, %rd64, %rd29;
	add.s64 	%rd63, %rd63, 32;
	setp.ne.s32 	%p3, %r60, 0;
	@%p3 bra 	$L__BB2_3;
$L__BB2_4:
	setp.eq.s32 	%p4, %r4, 0;
	@%p4 bra 	$L__BB2_12;
	and.b32  	%r32, %r37, 3;
	setp.lt.u32 	%p5, %r4, 4;
	@%p5 bra 	$L__BB2_7;
	add.s32 	%r41, %r62, %r3;
	mul.wide.u32 	%rd30, %r41, 4;
	add.s64 	%rd31, %rd2, %rd30;
	ld.global.f32 	%f41, [%rd31];
	mad.lo.s32 	%r42, %r62, %r37, %r1;
	mul.wide.u32 	%rd32, %r42, 4;
	add.s64 	%rd33, %rd1, %rd32;
	ld.global.f32 	%f42, [%rd33];
	fma.rn.f32 	%f43, %f41, %f42, %f67;
	cvt.u64.u32 	%rd34, %r3;
	cvt.u64.u32 	%rd35, %r62;
	add.s64 	%rd36, %rd35, %rd34;
	shl.b64 	%rd37, %rd36, 2;
	add.s64 	%rd38, %rd2, %rd37;
	ld.global.f32 	%f44, [%rd38+4];
	add.s32 	%r43, %r42, %r37;
	mul.wide.u32 	%rd39, %r43, 4;
	add.s64 	%rd40, %rd1, %rd39;
	ld.global.f32 	%f45, [%rd40];
	fma.rn.f32 	%f46, %f44, %f45, %f43;
	ld.global.f32 	%f47, [%rd38+8];
	add.s32 	%r44, %r43, %r37;
	mul.wide.u32 	%rd41, %r44, 4;
	add.s64 	%rd42, %rd1, %rd41;
	ld.global.f32 	%f48, [%rd42];
	fma.rn.f32 	%f49, %f47, %f48, %f46;
	ld.global.f32 	%f50, [%rd38+12];
	add.s32 	%r45, %r44, %r37;
	mul.wide.u32 	%rd43, %r45, 4;
	add.s64 	%rd44, %rd1, %rd43;
	ld.global.f32 	%f51, [%rd44];
	fma.rn.f32 	%f67, %f50, %f51, %f49;
	add.s32 	%r62, %r62, 4;
$L__BB2_7:
	setp.eq.s32 	%p6, %r32, 0;
	@%p6 bra 	$L__BB2_12;
	setp.eq.s32 	%p7, %r32, 1;
	@%p7 bra 	$L__BB2_10;
	add.s32 	%r46, %r62, %r3;
	mul.wide.u32 	%rd45, %r46, 4;
	add.s64 	%rd46, %rd2, %rd45;
	ld.global.f32 	%f53, [%rd46];
	mad.lo.s32 	%r47, %r62, %r37, %r1;
	mul.wide.u32 	%rd47, %r47, 4;
	add.s64 	%rd48, %rd1, %rd47;
	ld.global.f32 	%f54, [%rd48];
	fma.rn.f32 	%f55, %f53, %f54, %f67;
	cvt.u64.u32 	%rd49, %r3;
	cvt.u64.u32 	%rd50, %r62;
	add.s64 	%rd51, %rd50, %rd49;
	shl.b64 	%rd52, %rd51, 2;
	add.s64 	%rd53, %rd2, %rd52;
	ld.global.f32 	%f56, [%rd53+4];
	add.s32 	%r48, %r47, %r37;
	mul.wide.u32 	%rd54, %r48, 4;
	add.s64 	%rd55, %rd1, %rd54;
	ld.global.f32 	%f57, [%rd55];
	fma.rn.f32 	%f67, %f56, %f57, %f55;
	add.s32 	%r62, %r62, 2;
$L__BB2_10:
	and.b32  	%r49, %r37, 1;
	setp.eq.b32 	%p8, %r49, 1;
	not.pred 	%p9, %p8;
	@%p9 bra 	$L__BB2_12;
	add.s32 	%r50, %r62, %r3;
	mul.wide.u32 	%rd56, %r50, 4;
	add.s64 	%rd57, %rd2, %rd56;
	ld.global.f32 	%f58, [%rd57];
	mad.lo.s32 	%r51, %r62, %r37, %r1;
	mul.wide.u32 	%rd58, %r51, 4;
	add.s64 	%rd59, %rd1, %rd58;
	ld.global.f32 	%f59, [%rd59];
	fma.rn.f32 	%f67, %f58, %f59, %f67;
$L__BB2_12:
	cvta.to.global.u64 	%rd60, %rd9;
	mad.lo.s32 	%r52, %r37, %r2, %r1;
	mul.wide.s32 	%rd61, %r52, 4;
	add.s64 	%rd62, %rd60, %rd61;
	st.global.f32 	[%rd62], %f67;
	ret;

}


// ===== COMPILED SASS (sm_100) =====

	.target	sm_100

	.elftype	@"ET_EXEC"


//--------------------- .note.nv.tkinfo           --------------------------
	.section	.note.nv.tkinfo,"",@"SHT_NOTE"
	.sectionflags	@"SHF_NOTE_NV_TKINFO"
	.tkinfo
        /*0018*/ 	.word	0x00000002
        /*0030*/ 	.string	""
        /*0030*/ 	.string	"ptxas"
        /*0030*/ 	.string	"Cuda compilation tools, release 13.0, V13.0.88"
        /*0030*/ 	.string	"Build cuda_13.0.r13.0/compiler.36424714_0"
        /*0030*/ 	.string	"-arch sm_100 -m 64 "



//--------------------- .note.nv.cuinfo           --------------------------
	.section	.note.nv.cuinfo,"",@"SHT_NOTE"
	.sectionflags	@"SHF_NOTE_NV_CUINFO"
        /*0018*/ 	.short	0x0002
        /*001a*/ 	.short	0x0064
        /*001c*/ 	.short	0x0082
	.zero		2


//--------------------- .nv.info                  --------------------------
	.section	.nv.info,"",@"SHT_CUDA_INFO"
	.align	4


	//----- nvinfo : EIATTR_REGCOUNT
	.align		4
        /*0000*/ 	.byte	0x04, 0x2f
        /*0002*/ 	.short	(.L_1 - .L_0)
	.align		4
.L_0:
        /*0004*/ 	.word	index@(_Z14mat_sub_kernelPfS_S_i)
        /*0008*/ 	.word	0x0000000c


	//----- nvinfo : EIATTR_FRAME_SIZE
	.align		4
.L_1:
        /*000c*/ 	.byte	0x04, 0x11
        /*000e*/ 	.short	(.L_3 - .L_2)
	.align		4
.L_2:
        /*0010*/ 	.word	index@(_Z14mat_sub_kernelPfS_S_i)
        /*0014*/ 	.word	0x00000000


	//----- nvinfo : EIATTR_REGCOUNT
	.align		4
.L_3:
        /*0018*/ 	.byte	0x04, 0x2f
        /*001a*/ 	.short	(.L_5 - .L_4)
	.align		4
.L_4:
        /*001c*/ 	.word	index@(_Z14mat_add_kernelPfS_S_i)
        /*0020*/ 	.word	0x0000000c


	//----- nvinfo : EIATTR_FRAME_SIZE
	.align		4
.L_5:
        /*0024*/ 	.byte	0x04, 0x11
        /*0026*/ 	.short	(.L_7 - .L_6)
	.align		4
.L_6:
        /*0028*/ 	.word	index@(_Z14mat_add_kernelPfS_S_i)
        /*002c*/ 	.word	0x00000000


	//----- nvinfo : EIATTR_REGCOUNT
	.align		4
.L_7:
        /*0030*/ 	.byte	0x04, 0x2f
        /*0032*/ 	.short	(.L_9 - .L_8)
	.align		4
.L_8:
        /*0034*/ 	.word	index@(_Z15mat_mult_kernelPfS_S_i)
        /*0038*/ 	.word	0x00000020


	//----- nvinfo : EIATTR_FRAME_SIZE
	.align		4
.L_9:
        /*003c*/ 	.byte	0x04, 0x11
        /*003e*/ 	.short	(.L_11 - .L_10)
	.align		4
.L_10:
        /*0040*/ 	.word	index@(_Z15mat_mult_kernelPfS_S_i)
        /*0044*/ 	.word	0x00000000


	//----- nvinfo : EIATTR_MIN_STACK_SIZE
	.align		4
.L_11:
        /*0048*/ 	.byte	0x04, 0x12
        /*004a*/ 	.short	(.L_13 - .L_12)
	.align		4
.L_12:
        /*004c*/ 	.word	index@(_Z15mat_mult_kernelPfS_S_i)
        /*0050*/ 	.word	0x00000000


	//----- nvinfo : EIATTR_MIN_STACK_SIZE
	.align		4
.L_13:
        /*0054*/ 	.byte	0x04, 0x12
        /*0056*/ 	.short	(.L_15 - .L_14)
	.align		4
.L_14:
        /*0058*/ 	.word	index@(_Z14mat_add_kernelPfS_S_i)
        /*005c*/ 	.word	0x00000000


	//----- nvinfo : EIATTR_MIN_STACK_SIZE
	.align		4
.L_15:
        /*0060*/ 	.byte	0x04, 0x12
        /*0062*/ 	.short	(.L_17 - .L_16)
	.align		4
.L_16:
        /*0064*/ 	.word	index@(_Z14mat_sub_kernelPfS_S_i)
        /*0068*/ 	.word	0x00000000
.L_17:


//--------------------- .nv.compat                --------------------------
	.section	.nv.compat,"",@"SHT_CUDA_COMPAT_INFO"
	.align	4
        /*0000*/ 	.byte	0x02, 0x09, 0x00, 0x00, 0x02, 0x02, 0x01, 0x00, 0x02, 0x05, 0x05, 0x00, 0x03, 0x07, 0x01, 0x01
        /*0010*/ 	.byte	0x02, 0x03, 0x00, 0x00, 0x02, 0x06, 0x01, 0x00, 0x04, 0x0b, 0x08, 0x00, 0x09, 0x00, 0x00, 0x00
        /*0020*/ 	.byte	0x00, 0x00, 0x00, 0x00


//--------------------- .nv.info._Z15mat_mult_kernelPfS_S_i --------------------------
	.section	.nv.info._Z15mat_mult_kernelPfS_S_i,"",@"SHT_CUDA_INFO"
	.sectionflags	@""
	.align	4


	//----- nvinfo : EIATTR_CUDA_API_VERSION
	.align		4
        /*0000*/ 	.byte	0x04, 0x37
        /*0002*/ 	.short	(.L_19 - .L_18)
.L_18:
        /*0004*/ 	.word	0x00000082


	//----- nvinfo : EIATTR_KPARAM_INFO
	.align		4
.L_19:
        /*0008*/ 	.byte	0x04, 0x17
        /*000a*/ 	.short	(.L_21 - .L_20)
.L_20:
        /*000c*/ 	.word	0x00000000
        /*0010*/ 	.short	0x0003
        /*0012*/ 	.short	0x0018
        /*0014*/ 	.byte	0x00, 0xf0, 0x11, 0x00


	//----- nvinfo : EIATTR_KPARAM_INFO
	.align		4
.L_21:
        /*0018*/ 	.byte	0x04, 0x17
        /*001a*/ 	.short	(.L_23 - .L_22)
.L_22:
        /*001c*/ 	.word	0x00000000
        /*0020*/ 	.short	0x0002
        /*0022*/ 	.short	0x0010
        /*0024*/ 	.byte	0x00, 0xf5, 0x21, 0x00


	//----- nvinfo : EIATTR_KPARAM_INFO
	.align		4
.L_23:
        /*0028*/ 	.byte	0x04, 0x17
        /*002a*/ 	.short	(.L_25 - .L_24)
.L_24:
        /*002c*/ 	.word	0x00000000
        /*0030*/ 	.short	0x0001
        /*0032*/ 	.short	0x0008
        /*0034*/ 	.byte	0x00, 0xf5, 0x21, 0x00


	//----- nvinfo : EIATTR_KPARAM_INFO
	.align		4
.L_25:
        /*0038*/ 	.byte	0x04, 0x17
        /*003a*/ 	.short	(.L_27 - .L_26)
.L_26:
        /*003c*/ 	.word	0x00000000
        /*0040*/ 	.short	0x0000
        /*0042*/ 	.short	0x0000
        /*0044*/ 	.byte	0x00, 0xf5, 0x21, 0x00


	//----- nvinfo : EIATTR_SPARSE_MMA_MASK
	.align		4
.L_27:
        /*0048*/ 	.byte	0x03, 0x50
        /*004a*/ 	.short	0x0000


	//----- nvinfo : EIATTR_MAXREG_COUNT
	.align		4
        /*004c*/ 	.byte	0x03, 0x1b
        /*004e*/ 	.short	0x00ff


	//----- nvinfo : EIATTR_MERCURY_ISA_VERSION
	.align		4
        /*0050*/ 	.byte	0x03, 0x5f
        /*0052*/ 	.short	0x0101


	//----- nvinfo : EIATTR_VRC_CTA_INIT_COUNT
	.align		4
        /*0054*/ 	.byte	0x02, 0x4a
	.zero		1
	.zero		1


	//----- nvinfo : EIATTR_EXIT_INSTR_OFFSETS
	.align		4
        /*0058*/ 	.byte	0x04, 0x1c
        /*005a*/ 	.short	(.L_29 - .L_28)


	//   ....[0]....
.L_28:
        /*005c*/ 	.word	0x00000960


	//----- nvinfo : EIATTR_CBANK_PARAM_SIZE
	.align		4
.L_29:
        /*0060*/ 	.byte	0x03, 0x19
        /*0062*/ 	.short	0x001c


	//----- nvinfo : EIATTR_PARAM_CBANK
	.align		4
        /*0064*/ 	.byte	0x04, 0x0a
        /*0066*/ 	.short	(.L_31 - .L_30)
	.align		4
.L_30:
        /*0068*/ 	.word	index@(.nv.constant0._Z15mat_mult_kernelPfS_S_i)
        /*006c*/ 	.short	0x0380
        /*006e*/ 	.short	0x001c


	//----- nvinfo : EIATTR_SW_WAR
	.align		4
.L_31:
        /*0070*/ 	.byte	0x04, 0x36
        /*0072*/ 	.short	(.L_33 - .L_32)
.L_32:
        /*0074*/ 	.word	0x00000008
.L_33:


//--------------------- .nv.info._Z14mat_add_kernelPfS_S_i --------------------------
	.section	.nv.info._Z14mat_add_kernelPfS_S_i,"",@"SHT_CUDA_INFO"
	.sectionflags	@""
	.align	4


	//----- nvinfo : EIATTR_CUDA_API_VERSION
	.align		4
        /*0000*/ 	.byte	0x04, 0x37
        /*0002*/ 	.short	(.L_35 - .L_34)
.L_34:
        /*0004*/ 	.word	0x00000082


	//----- nvinfo : EIATTR_KPARAM_INFO
	.align		4
.L_35:
        /*0008*/ 	.byte	0x04, 0x17
        /*000a*/ 	.short	(.L_37 - .L_36)
.L_36:
        /*000c*/ 	.word	0x00000000
        /*0010*/ 	.short	0x0003
        /*0012*/ 	.short	0x0018
        /*0014*/ 	.byte	0x00, 0xf0, 0x11, 0x00


	//----- nvinfo : EIATTR_KPARAM_INFO
	.align		4
.L_37:
        /*0018*/ 	.byte	0x04, 0x17
        /*001a*/ 	.short	(.L_39 - .L_38)
.L_38:
        /*001c*/ 	.word	0x00000000
        /*0020*/ 	.short	0x0002
        /*0022*/ 	.short	0x0010
        /*0024*/ 	.byte	0x00, 0xf5, 0x21, 0x00


	//----- nvinfo : EIATTR_KPARAM_INFO
	.align		4
.L_39:
        /*0028*/ 	.byte	0x04, 0x17
        /*002a*/ 	.short	(.L_41 - .L_40)
.L_40:
        /*002c*/ 	.word	0x00000000
        /*0030*/ 	.short	0x0001
        /*0032*/ 	.short	0x0008
        /*0034*/ 	.byte	0x00, 0xf5, 0x21, 0x00


	//----- nvinfo : EIATTR_KPARAM_INFO
	.align		4
.L_41:
        /*0038*/ 	.byte	0x04, 0x17
        /*003a*/ 	.short	(.L_43 - .L_42)
.L_42:
        /*003c*/ 	.word	0x00000000
        /*0040*/ 	.short	0x0000
        /*0042*/ 	.short	0x0000
        /*0044*/ 	.byte	0x00, 0xf5, 0x21, 0x00


	//----- nvinfo : EIATTR_SPARSE_MMA_MASK
	.align		4
.L_43:
        /*0048*/ 	.byte	0x03, 0x50
        /*004a*/ 	.short	0x0000


	//----- nvinfo : EIATTR_MAXREG_COUNT
	.align		4
        /*004c*/ 	.byte	0x03, 0x1b
        /*004e*/ 	.short	0x00ff


	//----- nvinfo : EIATTR_MERCURY_ISA_VERSION
	.align		4
        /*0050*/ 	.byte	0x03, 0x5f
        /*0052*/ 	.short	0x0101


	//----- nvinfo : EIATTR_VRC_CTA_INIT_COUNT
	.align		4
        /*0054*/ 	.byte	0x02, 0x4a
	.zero		1
	.zero		1


	//----- nvinfo : EIATTR_EXIT_INSTR_OFFSETS
	.align		4
        /*0058*/ 	.byte	0x04, 0x1c
        /*005a*/ 	.short	(.L_45 - .L_44)


	//   ....[0]....
.L_44:
        /*005c*/ 	.word	0x00000100


	//----- nvinfo : EIATTR_CBANK_PARAM_SIZE
	.align		4
.L_45:
        /*0060*/ 	.byte	0x03, 0x19
        /*0062*/ 	.short	0x001c


	//----- nvinfo : EIATTR_PARAM_CBANK
	.align		4
        /*0064*/ 	.byte	0x04, 0x0a
        /*0066*/ 	.short	(.L_47 - .L_46)
	.align		4
.L_46:
        /*0068*/ 	.word	index@(.nv.constant0._Z14mat_add_kernelPfS_S_i)
        /*006c*/ 	.short	0x0380
        /*006e*/ 	.short	0x001c


	//----- nvinfo : EIATTR_SW_WAR
	.align		4
.L_47:
        /*0070*/ 	.byte	0x04, 0x36
        /*0072*/ 	.short	(.L_49 - .L_48)
.L_48:
        /*0074*/ 	.word	0x00000008
.L_49:


//--------------------- .nv.info._Z14mat_sub_kernelPfS_S_i --------------------------
	.section	.nv.info._Z14mat_sub_kernelPfS_S_i,"",@"SHT_CUDA_INFO"
	.sectionflags	@""
	.align	4


	//----- nvinfo : EIATTR_CUDA_API_VERSION
	.align		4
        /*0000*/ 	.byte	0x04, 0x37
        /*0002*/ 	.short	(.L_51 - .L_50)
.L_50:
        /*0004*/ 	.word	0x00000082


	//----- nvinfo : EIATTR_KPARAM_INFO
	.align		4
.L_51:
        /*0008*/ 	.byte	0x04, 0x17
        /*000a*/ 	.short	(.L_53 - .L_52)
.L_52:
        /*000c*/ 	.word	0x00000000
        /*0010*/ 	.short	0x0003
        /*0012*/ 	.short	0x0018
        /*0014*/ 	.byte	0x00, 0xf0, 0x11, 0x00


	//----- nvinfo : EIATTR_KPARAM_INFO
	.align		4
.L_53:
        /*0018*/ 	.byte	0x04, 0x17
        /*001a*/ 	.short	(.L_55 - .L_54)
.L_54:
        /*001c*/ 	.word	0x00000000
        /*0020*/ 	.short	0x0002
        /*0022*/ 	.short	0x0010
        /*0024*/ 	.byte	0x00, 0xf5, 0x21, 0x00


	//----- nvinfo : EIATTR_KPARAM_INFO
	.align		4
.L_55:
        /*0028*/ 	.byte	0x04, 0x17
        /*002a*/ 	.short	(.L_57 - .L_56)
.L_56:
        /*002c*/ 	.word	0x00000000
        /*0030*/ 	.short	0x0001
        /*0032*/ 	.short	0x0008
        /*0034*/ 	.byte	0x00, 0xf5, 0x21, 0x00


	//----- nvinfo : EIATTR_KPARAM_INFO
	.align		4
.L_57:
        /*0038*/ 	.byte	0x04, 0x17
        /*003a*/ 	.short	(.L_59 - .L_58)
.L_58:
        /*003c*/ 	.word	0x00000000
        /*0040*/ 	.short	0x0000
        /*0042*/ 	.short	0x0000
        /*0044*/ 	.byte	0x00, 0xf5, 0x21, 0x00


	//----- nvinfo : EIATTR_SPARSE_MMA_MASK
	.align		4
.L_59:
        /*0048*/ 	.byte	0x03, 0x50
        /*004a*/ 	.short	0x0000


	//----- nvinfo : EIATTR_MAXREG_COUNT
	.align		4
        /*004c*/ 	.byte	0x03, 0x1b
        /*004e*/ 	.short	0x00ff


	//----- nvinfo : EIATTR_MERCURY_ISA_VERSION
	.align		4
        /*0050*/ 	.byte	0x03, 0x5f
        /*0052*/ 	.short	0x0101


	//----- nvinfo : EIATTR_VRC_CTA_INIT_COUNT
	.align		4
        /*0054*/ 	.byte	0x02, 0x4a
	.zero		1
	.zero		1


	//----- nvinfo : EIATTR_EXIT_INSTR_OFFSETS
	.align		4
        /*0058*/ 	.byte	0x04, 0x1c
        /*005a*/ 	.short	(.L_61 - .L_60)


	//   ....[0]....
.L_60:
        /*005c*/ 	.word	0x00000100


	//----- nvinfo : EIATTR_CBANK_PARAM_SIZE
	.align		4
.L_61:
        /*0060*/ 	.byte	0x03, 0x19
        /*0062*/ 	.short	0x001c


	//----- nvinfo : EIATTR_PARAM_CBANK
	.align		4
        /*0064*/ 	.byte	0x04, 0x0a
        /*0066*/ 	.short	(.L_63 - .L_62)
	.align		4
.L_62:
        /*0068*/ 	.word	index@(.nv.constant0._Z14mat_sub_kernelPfS_S_i)
        /*006c*/ 	.short	0x0380
        /*006e*/ 	.short	0x001c


	//----- nvinfo : EIATTR_SW_WAR
	.align		4
.L_63:
        /*0070*/ 	.byte	0x04, 0x36
        /*0072*/ 	.short	(.L_65 - .L_64)
.L_64:
        /*0074*/ 	.word	0x00000008
.L_65:


//--------------------- .nv.callgraph             --------------------------
	.section	.nv.callgraph,"",@"SHT_CUDA_CALLGRAPH"
	.align	4
	.sectionentsize	8
	.align		4
        /*0000*/ 	.word	0x00000000
	.align		4
        /*0004*/ 	.word	0xffffffff
	.align		4
        /*0008*/ 	.word	0x00000000
	.align		4
        /*000c*/ 	.word	0xfffffffe
	.align		4
        /*0010*/ 	.word	0x00000000
	.align		4
        /*0014*/ 	.word	0xfffffffd
	.align		4
        /*0018*/ 	.word	0x00000000
	.align		4
        /*001c*/ 	.word	0xfffffffc


//--------------------- .text._Z15mat_mult_kernelPfS_S_i --------------------------
	.section	.text._Z15mat_mult_kernelPfS_S_i,"ax",@progbits
	.align	128
        .global         _Z15mat_mult_kernelPfS_S_i
        .type           _Z15mat_mult_kernelPfS_S_i,@function
        .size           _Z15mat_mult_kernelPfS_S_i,(.L_x_7 - _Z15mat_mult_kernelPfS_S_i)
        .other          _Z15mat_mult_kernelPfS_S_i,@"STO_CUDA_ENTRY STV_DEFAULT"
_Z15mat_mult_kernelPfS_S_i:
.text._Z15mat_mult_kernelPfS_S_i:
[----:B------:R-:W-:Y:S08]  /*0000*/  LDC R1, c[0x0][0x37c] ;  /* 0x0000df00ff017b82 */ /* 0x000ff00000000800 */
[----:B------:R-:W0:Y:S01]  /*0010*/  LDC R0, c[0x0][0x398] ;  /* 0x0000e600ff007b82 */ /* 0x000e220000000800 */
[----:B------:R-:W1:Y:S01]  /*0020*/  S2R R3, SR_TID.X ;  /* 0x0000000000037919 */ /* 0x000e620000002100 */
[----:B------:R-:W2:Y:S01]  /*0030*/  LDCU.64 UR4, c[0x0][0x358] ;  /* 0x00006b00ff0477ac */ /* 0x000ea20008000a00 */
[----:B------:R-:W-:Y:S01]  /*0040*/  HFMA2 R20, -RZ, RZ, 0, 0 ;  /* 0x00000000ff147431 */ /* 0x000fe200000001ff */
[----:B------:R-:W3:Y:S01]  /*0050*/  S2R R5, SR_TID.Y ;  /* 0x0000000000057919 */ /* 0x000ee20000002200 */
[----:B0-----:R-:W-:-:S13]  /*0060*/  ISETP.GE.AND P0, PT, R0, 0x1, PT ;  /* 0x000000010000780c */ /* 0x001fda0003f06270 */
[----:B-123--:R-:W-:Y:S05]  /*0070*/  @!P0 BRA `(.L_x_0) ;  /* 0x0000000800288947 */ /* 0x00efea0003800000 */
[C---:B------:R-:W-:Y:S01]  /*0080*/  ISETP.GE.U32.AND P1, PT, R0.reuse, 0x8, PT ;  /* 0x000000080000780c */ /* 0x040fe20003f26070 */
[----:B------:R-:W-:Y:S01]  /*0090*/  IMAD R6, R5, R0, RZ ;  /* 0x0000000005067224 */ /* 0x000fe200078e02ff */
[----:B------:R-:W-:Y:S02]  /*00a0*/  LOP3.LUT R4, R0, 0x7, RZ, 0xc0, !PT ;  /* 0x0000000700047812 */ /* 0x000fe400078ec0ff */
[----:B------:R-:W-:Y:S02]  /*00b0*/  MOV R20, RZ ;  /* 0x000000ff00147202 */ /* 0x000fe40000000f00 */
[----:B------:R-:W-:Y:S02]  /*00c0*/  ISETP.NE.AND P0, PT, R4, RZ, PT ;  /* 0x000000ff0400720c */ /* 0x000fe40003f05270 */
[----:B------:R-:W-:-:S05]  /*00d0*/  MOV R7, RZ ;  /* 0x000000ff00077202 */ /* 0x000fca0000000f00 */
[----:B------:R-:W-:Y:S06]  /*00e0*/  @!P1 BRA `(.L_x_1) ;  /* 0x0000000000fc9947 */ /* 0x000fec0003800000 */
[----:B------:R-:W0:Y:S01]  /*00f0*/  LDC.64 R8, c[0x0][0x380] ;  /* 0x0000e000ff087b82 */ /* 0x000e220000000a00 */
[C---:B------:R-:W-:Y:S01]  /*0100*/  LOP3.LUT R7, R0.reuse, 0x7ffffff8, RZ, 0xc0, !PT ;  /* 0x7ffffff800077812 */ /* 0x040fe200078ec0ff */
[C-C-:B------:R-:W-:Y:S01]  /*0110*/  IMAD R11, R0.reuse, 0x3, R3.reuse ;  /* 0x00000003000b7824 */ /* 0x140fe200078e0203 */
[----:B------:R-:W-:Y:S01]  /*0120*/  IADD3 R2, PT, PT, R3, R0, RZ ;  /* 0x0000000003027210 */ /* 0x000fe20007ffe0ff */
[C-C-:B------:R-:W-:Y:S01]  /*0130*/  IMAD R29, R0.reuse, 0x5, R3.reuse ;  /* 0x00000005001d7824 */ /* 0x140fe200078e0203 */
[C---:B------:R-:W-:Y:S01]  /*0140*/  SHF.L.U32 R10, R0.reuse, 0x3, RZ ;  /* 0x00000003000a7819 */ /* 0x040fe200000006ff */
[C-C-:B------:R-:W-:Y:S01]  /*0150*/  IMAD R26, R0.reuse, 0x6, R3.reuse ;  /* 0x00000006001a7824 */ /* 0x140fe200078e0203 */
[C---:B------:R-:W-:Y:S01]  /*0160*/  LEA R27, R0.reuse, R3, 0x2 ;  /* 0x00000003001b7211 */ /* 0x040fe200078e10ff */
[----:B------:R-:W1:Y:S01]  /*0170*/  LDC.64 R12, c[0x0][0x388] ;  /* 0x0000e200ff0c7b82 */ /* 0x000e620000000a00 */
[----:B------:R-:W-:Y:S01]  /*0180*/  IMAD R28, R0, 0x7, R3 ;  /* 0x00000007001c7824 */ /* 0x000fe200078e0203 */
[----:B------:R-:W-:Y:S01]  /*0190*/  MOV R20, RZ ;  /* 0x000000ff00147202 */ /* 0x000fe20000000f00 */
[----:B0-----:R-:W-:-:S03]  /*01a0*/  IMAD.WIDE.U32 R8, R6, 0x4, R8 ;  /* 0x0000000406087825 */ /* 0x001fc600078e0008 */
[----:B------:R-:W-:Y:S01]  /*01b0*/  IADD3 R19, P1, PT, R8, 0x10, RZ ;  /* 0x0000001008137810 */ /* 0x000fe20007f3e0ff */
[----:B------:R-:W-:Y:S02]  /*01c0*/  IMAD.MOV R8, RZ, RZ, -R7 ;  /* 0x000000ffff087224 */ /* 0x000fe400078e0a07 */
[----:B-1----:R-:W-:Y:S01]  /*01d0*/  IMAD.WIDE.U32 R16, R3, 0x4, R12 ;  /* 0x0000000403107825 */ /* 0x002fe200078e000c */
[----:B------:R-:W-:Y:S02]  /*01e0*/  IADD3.X R22, PT, PT, RZ, R9, RZ, P1, !PT ;  /* 0x00000009ff167210 */ /* 0x000fe40000ffe4ff */
[----:B------:R-:W-:-:S07]  /*01f0*/  LEA R9, R0, R3, 0x1 ;  /* 0x0000000300097211 */ /* 0x000fce00078e08ff */
.L_x_2:
[----:B------:R-:W-:Y:S02]  /*0200*/  MOV R14, R19 ;  /* 0x00000013000e7202 */ /* 0x000fe40000000f00 */
[----:B------:R-:W-:Y:S01]  /*0210*/  MOV R15, R22 ;  /* 0x00000016000f7202 */ /* 0x000fe20000000f00 */
[--C-:B------:R-:W-:Y:S01]  /*0220*/  IMAD.WIDE.U32 R18, R2, 0x4, R12.reuse ;  /* 0x0000000402127825 */ /* 0x100fe200078e000c */
[----:B------:R-:W2:Y:S04]  /*0230*/  LDG.E R22, desc[UR4][R16.64] ;  /* 0x0000000410167981 */ /* 0x000ea8000c1e1900 */
[----:B------:R-:W2:Y:S04]  /*0240*/  LDG.E R21, desc[UR4][R14.64+-0x10] ;  /* 0xfffff0040e157981 */ /* 0x000ea8000c1e1900 */
[----:B------:R-:W3:Y:S04]  /*0250*/  LDG.E R18, desc[UR4][R18.64] ;  /* 0x0000000412127981 */ /* 0x000ee8000c1e1900 */
[----:B------:R-:W3:Y:S01]  /*0260*/  LDG.E R23, desc[UR4][R14.64+-0xc] ;  /* 0xfffff4040e177981 */ /* 0x000ee2000c1e1900 */
[----:B------:R-:W-:-:S06]  /*0270*/  IMAD.WIDE.U32 R24, R9, 0x4, R12 ;  /* 0x0000000409187825 */ /* 0x000fcc00078e000c */
[----:B------:R-:W4:Y:S04]  /*0280*/  LDG.E R24, desc[UR4][R24.64] ;  /* 0x0000000418187981 */ /* 0x000f28000c1e1900 */
[----:B------:R-:W5:Y:S01]  /*0290*/  LDG.E R25, desc[UR4][R14.64+0x4] ;  /* 0x000004040e197981 */ /* 0x000f62000c1e1900 */
[----:B--2---:R-:W-:-:S03]  /*02a0*/  FFMA R20, R21, R22, R20 ;  /* 0x0000001615147223 */ /* 0x004fc60000000014 */
[----:B------:R-:W4:Y:S01]  /*02b0*/  LDG.E R21, desc[UR4][R14.64+-0x8] ;  /* 0xfffff8040e157981 */ /* 0x000f22000c1e1900 */
[----:B---3--:R-:W-:Y:S01]  /*02c0*/  FFMA R20, R23, R18, R20 ;  /* 0x0000001217147223 */ /* 0x008fe20000000014 */
[----:B------:R-:W-:-:S06]  /*02d0*/  IMAD.WIDE.U32 R22, R11, 0x4, R12 ;  /* 0x000000040b167825 */ /* 0x000fcc00078e000c */
[----:B------:R-:W2:Y:S04]  /*02e0*/  LDG.E R22, desc[UR4][R22.64] ;  /* 0x0000000416167981 */ /* 0x000ea8000c1e1900 */
[----:B------:R-:W2:Y:S01]  /*02f0*/  LDG.E R23, desc[UR4][R14.64+-0x4] ;  /* 0xfffffc040e177981 */ /* 0x000ea2000c1e1900 */
[----:B------:R-:W-:-:S06]  /*0300*/  IMAD.WIDE.U32 R18, R27, 0x4, R12 ;  /* 0x000000041b127825 */ /* 0x000fcc00078e000c */
[----:B------:R-:W3:Y:S04]  /*0310*/  LDG.E R18, desc[UR4][R18.64] ;  /* 0x0000000412127981 */ /* 0x000ee8000c1e1900 */
[----:B------:R-:W3:Y:S01]  /*0320*/  LDG.E R19, desc[UR4][R14.64] ;  /* 0x000000040e137981 */ /* 0x000ee2000c1e1900 */
[----:B----4-:R-:W-:-:S04]  /*0330*/  FFMA R20, R21, R24, R20 ;  /* 0x0000001815147223 */ /* 0x010fc80000000014 */
[----:B--2---:R-:W-:Y:S01]  /*0340*/  FFMA R22, R23, R22, R20 ;  /* 0x0000001617167223 */ /* 0x004fe20000000014 */
[----:B------:R-:W-:-:S06]  /*0350*/  IMAD.WIDE.U32 R20, R29, 0x4, R12 ;  /* 0x000000041d147825 */ /* 0x000fcc00078e000c */
[----:B------:R-:W5:Y:S01]  /*0360*/  LDG.E R20, desc[UR4][R20.64] ;  /* 0x0000000414147981 */ /* 0x000f62000c1e1900 */
[----:B---3--:R-:W-:Y:S01]  /*0370*/  FFMA R24, R19, R18, R22 ;  /* 0x0000001213187223 */ /* 0x008fe20000000016 */
[----:B------:R-:W-:Y:S02]  /*0380*/  IMAD.WIDE.U32 R22, R26, 0x4, R12 ;  /* 0x000000041a167825 */ /* 0x000fe400078e000c */
[----:B------:R-:W2:Y:S04]  /*0390*/  LDG.E R19, desc[UR4][R14.64+0x8] ;  /* 0x000008040e137981 */ /* 0x000ea8000c1e1900 */
[----:B------:R-:W3:Y:S04]  /*03a0*/  LDG.E R21, desc[UR4][R14.64+0xc] ;  /* 0x00000c040e157981 */ /* 0x000ee8000c1e1900 */
[----:B------:R-:W2:Y:S01]  /*03b0*/  LDG.E R22, desc[UR4][R22.64] ;  /* 0x0000000416167981 */ /* 0x000ea2000c1e1900 */
[----:B-----5:R-:W-:Y:S01]  /*03c0*/  FFMA R18, R25, R20, R24 ;  /* 0x0000001419127223 */ /* 0x020fe20000000018 */
[----:B------:R-:W-:-:S06]  /*03d0*/  IMAD.WIDE.U32 R24, R28, 0x4, R12 ;  /* 0x000000041c187825 */ /* 0x000fcc00078e000c */
[----:B------:R-:W3:Y:S01]  /*03e0*/  LDG.E R24, desc[UR4][R24.64] ;  /* 0x0000000418187981 */ /* 0x000ee2000c1e1900 */
[----:B------:R-:W-:Y:S01]  /*03f0*/  IADD3 R8, PT, PT, R8, 0x8, RZ ;  /* 0x0000000808087810 */ /* 0x000fe20007ffe0ff */
[----:B--2---:R-:W-:Y:S01]  /*0400*/  FFMA R18, R19, R22, R18 ;  /* 0x0000001613127223 */ /* 0x004fe20000000012 */
[----:B------:R-:W-:-:S04]  /*0410*/  IADD3 R19, P1, PT, R14, 0x20, RZ ;  /* 0x000000200e137810 */ /* 0x000fc80007f3e0ff */
[----:B------:R-:W-:Y:S02]  /*0420*/  IADD3.X R22, PT, PT, RZ, R15, RZ, P1, !PT ;  /* 0x0000000fff167210 */ /* 0x000fe40000ffe4ff */
[----:B------:R-:W-:Y:S01]  /*0430*/  ISETP.NE.AND P1, PT, R8, RZ, PT ;  /* 0x000000ff0800720c */ /* 0x000fe20003f25270 */
[C---:B------:R-:W-:Y:S01]  /*0440*/  IMAD.IADD R11, R10.reuse, 0x1, R11 ;  /* 0x000000010a0b7824 */ /* 0x040fe200078e020b */
[C---:B------:R-:W-:Y:S01]  /*0450*/  IADD3 R2, PT, PT, R10.reuse, R2, RZ ;  /* 0x000000020a027210 */ /* 0x040fe20007ffe0ff */
[C---:B------:R-:W-:Y:S01]  /*0460*/  IMAD.WIDE.U32 R16, R10.reuse, 0x4, R16 ;  /* 0x000000040a107825 */ /* 0x040fe200078e0010 */
[C---:B------:R-:W-:Y:S02]  /*0470*/  IADD3 R9, PT, PT, R10.reuse, R9, RZ ;  /* 0x000000090a097210 */ /* 0x040fe40007ffe0ff */
[C---:B------:R-:W-:Y:S02]  /*0480*/  IADD3 R27, PT, PT, R10.reuse, R27, RZ ;  /* 0x0000001b0a1b7210 */ /* 0x040fe40007ffe0ff */
[----:B------:R-:W-:-:S02]  /*0490*/  IADD3 R29, PT, PT, R10, R29, RZ ;  /* 0x0000001d0a1d7210 */ /* 0x000fc40007ffe0ff */
[C---:B------:R-:W-:Y:S02]  /*04a0*/  IADD3 R26, PT, PT, R10.reuse, R26, RZ ;  /* 0x0000001a0a1a7210 */ /* 0x040fe40007ffe0ff */
[----:B------:R-:W-:Y:S01]  /*04b0*/  IADD3 R28, PT, PT, R10, R28, RZ ;  /* 0x0000001c0a1c7210 */ /* 0x000fe20007ffe0ff */
[----:B---3--:R-:W-:Y:S01]  /*04c0*/  FFMA R20, R21, R24, R18 ;  /* 0x0000001815147223 */ /* 0x008fe20000000012 */
[----:B------:R-:W-:Y:S06]  /*04d0*/  @P1 BRA `(.L_x_2) ;  /* 0xfffffffc00481947 */ /* 0x000fec000383ffff */
.L_x_1:
[----:B------:R-:W-:Y:S05]  /*04e0*/  @!P0 BRA `(.L_x_0) ;  /* 0x00000004000c8947 */ /* 0x000fea0003800000 */
[----:B------:R-:W-:Y:S02]  /*04f0*/  ISETP.GE.U32.AND P1, PT, R4, 0x4, PT ;  /* 0x000000040400780c */ /* 0x000fe40003f26070 */
[----:B------:R-:W-:-:S04]  /*0500*/  LOP3.LUT R2, R0, 0x3, RZ, 0xc0, !PT ;  /* 0x0000000300027812 */ /* 0x000fc800078ec0ff */
[----:B------:R-:W-:-:S07]  /*0510*/  ISETP.NE.AND P0, PT, R2, RZ, PT ;  /* 0x000000ff0200720c */ /* 0x000fce0003f05270 */
[----:B------:R-:W-:Y:S06]  /*0520*/  @!P1 BRA `(.L_x_3) ;  /* 0x0000000000789947 */ /* 0x000fec0003800000 */
[----:B------:R-:W0:Y:S01]  /*0530*/  LDC.64 R16, c[0x0][0x380] ;  /* 0x0000e000ff107b82 */ /* 0x000e220000000a00 */
[----:B------:R-:W1:Y:S01]  /*0540*/  LDCU.64 UR6, c[0x0][0x380] ;  /* 0x00007000ff0677ac */ /* 0x000e620008000a00 */
[-C--:B------:R-:W-:Y:S01]  /*0550*/  IMAD R15, R7, R0.reuse, R3 ;  /* 0x00000000070f7224 */ /* 0x080fe200078e0203 */
[CC--:B------:R-:W-:Y:S02]  /*0560*/  IADD3 R11, PT, PT, R6.reuse, R7.reuse, RZ ;  /* 0x00000007060b7210 */ /* 0x0c0fe40007ffe0ff */
[----:B------:R-:W-:Y:S02]  /*0570*/  IADD3 R4, P1, PT, R6, R7, RZ ;  /* 0x0000000706047210 */ /* 0x000fe40007f3e0ff */
[----:B------:R-:W-:Y:S01]  /*0580*/  IADD3 R19, PT, PT, R15, R0, RZ ;  /* 0x000000000f137210 */ /* 0x000fe20007ffe0ff */
[----:B------:R-:W2:Y:S04]  /*0590*/  LDC.64 R8, c[0x0][0x388] ;  /* 0x0000e200ff087b82 */ /* 0x000ea80000000a00 */
[----:B------:R-:W-:-:S02]  /*05a0*/  IMAD.IADD R21, R19, 0x1, R0 ;  /* 0x0000000113157824 */ /* 0x000fc400078e0200 */
[----:B0-----:R-:W-:Y:S01]  /*05b0*/  IMAD.WIDE.U32 R16, R11, 0x4, R16 ;  /* 0x000000040b107825 */ /* 0x001fe200078e0010 */
[----:B------:R-:W-:Y:S02]  /*05c0*/  IADD3.X R11, PT, PT, RZ, RZ, RZ, P1, !PT ;  /* 0x000000ffff0b7210 */ /* 0x000fe40000ffe4ff */
[----:B-1----:R-:W-:-:S03]  /*05d0*/  LEA R10, P1, R4, UR6, 0x2 ;  /* 0x00000006040a7c11 */ /* 0x002fc6000f8210ff */
[----:B------:R-:W3:Y:S01]  /*05e0*/  LDG.E R17, desc[UR4][R16.64] ;  /* 0x0000000410117981 */ /* 0x000ee2000c1e1900 */
[----:B------:R-:W-:Y:S01]  /*05f0*/  LEA.HI.X R11, R4, UR7, R11, 0x2, P1 ;  /* 0x00000007040b7c11 */ /* 0x000fe200088f140b */
[----:B--2---:R-:W-:-:S04]  /*0600*/  IMAD.WIDE.U32 R14, R15, 0x4, R8 ;  /* 0x000000040f0e7825 */ /* 0x004fc800078e0008 */
[--C-:B------:R-:W-:Y:S01]  /*0610*/  IMAD.WIDE.U32 R12, R19, 0x4, R8.reuse ;  /* 0x00000004130c7825 */ /* 0x100fe200078e0008 */
[----:B------:R-:W2:Y:S03]  /*0620*/  LDG.E R4, desc[UR4][R10.64+0x4] ;  /* 0x000004040a047981 */ /* 0x000ea6000c1e1900 */
[C---:B------:R-:W-:Y:S01]  /*0630*/  IMAD.WIDE.U32 R18, R21.reuse, 0x4, R8 ;  /* 0x0000000415127825 */ /* 0x040fe200078e0008 */
[----:B------:R-:W3:Y:S01]  /*0640*/  LDG.E R14, desc[UR4][R14.64] ;  /* 0x000000040e0e7981 */ /* 0x000ee2000c1e1900 */
[----:B------:R-:W-:-:S03]  /*0650*/  IADD3 R21, PT, PT, R21, R0, RZ ;  /* 0x0000000015157210 */ /* 0x000fc60007ffe0ff */
[----:B------:R-:W2:Y:S02]  /*0660*/  LDG.E R12, desc[UR4][R12.64] ;  /* 0x000000040c0c7981 */ /* 0x000ea4000c1e1900 */
[----:B------:R-:W-:Y:S02]  /*0670*/  IMAD.WIDE.U32 R8, R21, 0x4, R8 ;  /* 0x0000000415087825 */ /* 0x000fe400078e0008 */
[----:B------:R-:W4:Y:S04]  /*0680*/  LDG.E R18, desc[UR4][R18.64] ;  /* 0x0000000412127981 */ /* 0x000f28000c1e1900 */
[----:B------:R-:W4:Y:S04]  /*0690*/  LDG.E R21, desc[UR4][R10.64+0x8] ;  /* 0x000008040a157981 */ /* 0x000f28000c1e1900 */
[----:B------:R-:W5:Y:S04]  /*06a0*/  LDG.E R23, desc[UR4][R10.64+0xc] ;  /* 0x00000c040a177981 */ /* 0x000f68000c1e1900 */
[----:B------:R-:W5:Y:S01]  /*06b0*/  LDG.E R8, desc[UR4][R8.64] ;  /* 0x0000000408087981 */ /* 0x000f62000c1e1900 */
[----:B------:R-:W-:Y:S01]  /*06c0*/  IADD3 R7, PT, PT, R7, 0x4, RZ ;  /* 0x0000000407077810 */ /* 0x000fe20007ffe0ff */
[----:B---3--:R-:W-:-:S04]  /*06d0*/  FFMA R17, R17, R14, R20 ;  /* 0x0000000e11117223 */ /* 0x008fc80000000014 */
[----:B--2---:R-:W-:-:S04]  /*06e0*/  FFMA R4, R4, R12, R17 ;  /* 0x0000000c04047223 */ /* 0x004fc80000000011 */
[----:B----4-:R-:W-:-:S04]  /*06f0*/  FFMA R4, R21, R18, R4 ;  /* 0x0000001215047223 */ /* 0x010fc80000000004 */
[----:B-----5:R-:W-:-:S07]  /*0700*/  FFMA R20, R23, R8, R4 ;  /* 0x0000000817147223 */ /* 0x020fce0000000004 */
.L_x_3:
[----:B------:R-:W-:Y:S05]  /*0710*/  @!P0 BRA `(.L_x_0) ;  /* 0x0000000000808947 */ /* 0x000fea0003800000 */
[----:B------:R-:W-:Y:S01]  /*0720*/  ISETP.NE.AND P1, PT, R2, 0x1, PT ;  /* 0x000000010200780c */ /* 0x000fe20003f25270 */
[----:B------:R-:W0:Y:S01]  /*0730*/  LDC.64 R18, c[0x0][0x380] ;  /* 0x0000e000ff127b82 */ /* 0x000e220000000a00 */
[----:B------:R-:W-:-:S04]  /*0740*/  LOP3.LUT R2, R0, 0x1, RZ, 0xc0, !PT ;  /* 0x0000000100027812 */ /* 0x000fc800078ec0ff */
[----:B------:R-:W-:-:S03]  /*0750*/  ISETP.NE.U32.AND P0, PT, R2, 0x1, PT ;  /* 0x000000010200780c */ /* 0x000fc60003f05070 */
[----:B------:R-:W1:Y:S04]  /*0760*/  LDC.64 R14, c[0x0][0x388] ;  /* 0x0000e200ff0e7b82 */ /* 0x000e680000000a00 */
[CC--:B------:R-:W-:Y:S01]  /*0770*/  @P1 IADD3 R17, PT, PT, R6.reuse, R7.reuse, RZ ;  /* 0x0000000706111210 */ /* 0x0c0fe20007ffe0ff */
[CC--:B------:R-:W-:Y:S01]  /*0780*/  @P1 IMAD R21, R7.reuse, R0.reuse, R3 ;  /* 0x0000000007151224 */ /* 0x0c0fe200078e0203 */
[----:B------:R-:W-:Y:S02]  /*0790*/  @P1 IADD3 R2, P2, PT, R6, R7, RZ ;  /* 0x0000000706021210 */ /* 0x000fe40007f5e0ff */
[----:B------:R-:W2:Y:S01]  /*07a0*/  @P1 LDC.64 R12, c[0x0][0x380] ;  /* 0x0000e000ff0c1b82 */ /* 0x000ea20000000a00 */
[----:B------:R-:W-:Y:S02]  /*07b0*/  @P1 IADD3 R7, PT, PT, R7, 0x2, RZ ;  /* 0x0000000207071810 */ /* 0x000fe40007ffe0ff */
[----:B------:R-:W-:-:S02]  /*07c0*/  @P1 IADD3 R23, PT, PT, R21, R0, RZ ;  /* 0x0000000015171210 */ /* 0x000fc40007ffe0ff */
[----:B------:R-:W-:-:S03]  /*07d0*/  @P1 IADD3.X R4, PT, PT, RZ, RZ, RZ, P2, !PT ;  /* 0x000000ffff041210 */ /* 0x000fc600017fe4ff */
[----:B------:R-:W3:Y:S01]  /*07e0*/  LDC.64 R8, c[0x0][0x380] ;  /* 0x0000e000ff087b82 */ /* 0x000ee20000000a00 */
[----:B0-----:R-:W-:-:S06]  /*07f0*/  @P1 IMAD.WIDE.U32 R18, R17, 0x4, R18 ;  /* 0x0000000411121825 */ /* 0x001fcc00078e0012 */
[----:B------:R-:W4:Y:S01]  /*0800*/  @P1 LDG.E R19, desc[UR4][R18.64] ;  /* 0x0000000412131981 */ /* 0x000f22000c1e1900 */
[----:B------:R-:W0:Y:S01]  /*0810*/  LDC.64 R10, c[0x0][0x388] ;  /* 0x0000e200ff0a7b82 */ /* 0x000e220000000a00 */
[----:B-1----:R-:W-:Y:S01]  /*0820*/  @P1 IMAD.WIDE.U32 R16, R21, 0x4, R14 ;  /* 0x0000000415101825 */ /* 0x002fe200078e000e */
[----:B------:R-:W-:-:S03]  /*0830*/  @!P0 IADD3 R21, PT, PT, R6, R7, RZ ;  /* 0x0000000706158210 */ /* 0x000fc60007ffe0ff */
[----:B------:R-:W-:Y:S02]  /*0840*/  @P1 IMAD.WIDE.U32 R14, R23, 0x4, R14 ;  /* 0x00000004170e1825 */ /* 0x000fe400078e000e */
[----:B------:R-:W4:Y:S01]  /*0850*/  @P1 LDG.E R16, desc[UR4][R16.64] ;  /* 0x0000000410101981 */ /* 0x000f22000c1e1900 */
[C---:B--2---:R-:W-:Y:S01]  /*0860*/  @P1 LEA R12, P2, R2.reuse, R12, 0x2 ;  /* 0x0000000c020c1211 */ /* 0x044fe200078410ff */
[----:B------:R-:W-:Y:S02]  /*0870*/  @!P0 IMAD R7, R7, R0, R3 ;  /* 0x0000000007078224 */ /* 0x000fe400078e0203 */
[----:B------:R-:W2:Y:S01]  /*0880*/  @P1 LDG.E R14, desc[UR4][R14.64] ;  /* 0x000000040e0e1981 */ /* 0x000ea2000c1e1900 */
[----:B------:R-:W-:Y:S01]  /*0890*/  @P1 LEA.HI.X R13, R2, R13, R4, 0x2, P2 ;  /* 0x0000000d020d1211 */ /* 0x000fe200010f1404 */
[----:B---3--:R-:W-:-:S04]  /*08a0*/  @!P0 IMAD.WIDE.U32 R8, R21, 0x4, R8 ;  /* 0x0000000415088825 */ /* 0x008fc800078e0008 */
[----:B------:R-:W2:Y:S04]  /*08b0*/  @P1 LDG.E R12, desc[UR4][R12.64+0x4] ;  /* 0x000004040c0c1981 */ /* 0x000ea8000c1e1900 */
[----:B------:R-:W3:Y:S01]  /*08c0*/  @!P0 LDG.E R9, desc[UR4][R8.64] ;  /* 0x0000000408098981 */ /* 0x000ee2000c1e1900 */
[----:B0-----:R-:W-:-:S06]  /*08d0*/  @!P0 IMAD.WIDE.U32 R10, R7, 0x4, R10 ;  /* 0x00000004070a8825 */ /* 0x001fcc00078e000a */
[----:B------:R-:W3:Y:S01]  /*08e0*/  @!P0 LDG.E R10, desc[UR4][R10.64] ;  /* 0x000000040a0a8981 */ /* 0x000ee2000c1e1900 */
[----:B----4-:R-:W-:-:S04]  /*08f0*/  @P1 FFMA R19, R19, R16, R20 ;  /* 0x0000001013131223 */ /* 0x010fc80000000014 */
[----:B--2---:R-:W-:-:S04]  /*0900*/  @P1 FFMA R20, R12, R14, R19 ;  /* 0x0000000e0c141223 */ /* 0x004fc80000000013 */
[----:B---3--:R-:W-:-:S07]  /*0910*/  @!P0 FFMA R20, R9, R10, R20 ;  /* 0x0000000a09148223 */ /* 0x008fce0000000014 */
.L_x_0:
[----:B------:R-:W0:Y:S01]  /*0920*/  LDC.64 R6, c[0x0][0x390] ;  /* 0x0000e400ff067b82 */ /* 0x000e220000000a00 */
[----:B------:R-:W-:-:S04]  /*0930*/  IMAD R3, R5, R0, R3 ;  /* 0x0000000005037224 */ /* 0x000fc800078e0203 */
[----:B0-----:R-:W-:-:S05]  /*0940*/  IMAD.WIDE R2, R3, 0x4, R6 ;  /* 0x0000000403027825 */ /* 0x001fca00078e0206 */
[----:B------:R-:W-:Y:S01]  /*0950*/  STG.E desc[UR4][R2.64], R20 ;  /* 0x0000001402007986 */ /* 0x000fe2000c101904 */
[----:B------:R-:W-:Y:S05]  /*0960*/  EXIT ;  /* 0x000000000000794d */ /* 0x000fea0003800000 */
.L_x_4:
[----:B------:R-:W-:-:S00]  /*0970*/  BRA `(.L_x_4) ;  /* 0xfffffffc00fc7947 */ /* 0x000fc0000383ffff */
[----:B------:R-:W-:-:S00]  /*0980*/  NOP ;  /* 0x0000000000007918 */ /* 0x000fc00000000000 */
[----:B------:R-:W-:-:S00]  /*0990*/  NOP ;  /* 0x0000000000007918 */ /* 0x000fc00000000000 */
[----:B------:R-:W-:-:S00]  /*09a0*/  NOP ;  /* 0x0000000000007918 */ /* 0x000fc00000000000 */
[----:B------:R-:W-:-:S00]  /*09b0*/  NOP ;  /* 0x0000000000007918 */ /* 0x000fc00000000000 */
[----:B------:R-:W-:-:S00]  /*09c0*/  NOP ;  /* 0x0000000000007918 */ /* 0x000fc00000000000 */
[----:B------:R-:W-:-:S00]  /*09d0*/  NOP ;  /* 0x0000000000007918 */ /* 0x000fc00000000000 */
[----:B------:R-:W-:-:S00]  /*09e0*/  NOP ;  /* 0x0000000000007918 */ /* 0x000fc00000000000 */
[----:B------:R-:W-:-:S00]  /*09f0*/  NOP ;  /* 0x0000000000007918 */ /* 0x000fc00000000000 */
.L_x_7:


//--------------------- .text._Z14mat_add_kernelPfS_S_i --------------------------
	.section	.text._Z14mat_add_kernelPfS_S_i,"ax",@progbits
	.align	128
        .global         _Z14mat_add_kernelPfS_S_i
        .type           _Z14mat_add_kernelPfS_S_i,@function
        .size           _Z14mat_add_kernelPfS_S_i,(.L_x_8 - _Z14mat_add_kernelPfS_S_i)
        .other          _Z14mat_add_kernelPfS_S_i,@"STO_CUDA_ENTRY STV_DEFAULT"
_Z14mat_add_kernelPfS_S_i:
.text._Z14mat_add_kernelPfS_S_i:
[----:B------:R-:W-:Y:S01]  /*0000*/  LDC R1, c[0x0][0x37c] ;  /* 0x0000df00ff017b82 */ /* 0x000fe20000000800 */
[----:B------:R-:W0:Y:S07]  /*0010*/  S2R R9, SR_TID.X ;  /* 0x0000000000097919 */ /* 0x000e2e0000002100 */
[----:B------:R-:W1:Y:S01]  /*0020*/  LDC.64 R2, c[0x0][0x380] ;  /* 0x0000e000ff027b82 */ /* 0x000e620000000a00 */
[----:B------:R-:W0:Y:S01]  /*0030*/  LDCU UR6, c[0x0][0x398] ;  /* 0x00007300ff0677ac */ /* 0x000e220008000800 */
[----:B------:R-:W0:Y:S01]  /*0040*/  S2R R0, SR_TID.Y ;  /* 0x0000000000007919 */ /* 0x000e220000002200 */
[----:B------:R-:W2:Y:S05]  /*0050*/  LDCU.64 UR4, c[0x0][0x358] ;  /* 0x00006b00ff0477ac */ /* 0x000eaa0008000a00 */
[----:B------:R-:W3:Y:S08]  /*0060*/  LDC.64 R4, c[0x0][0x388] ;  /* 0x0000e200ff047b82 */ /* 0x000ef00000000a00 */
[----:B------:R-:W4:Y:S01]  /*0070*/  LDC.64 R6, c[0x0][0x390] ;  /* 0x0000e400ff067b82 */ /* 0x000f220000000a00 */
[----:B0-----:R-:W-:-:S04]  /*0080*/  IMAD R9, R0, UR6, R9 ;  /* 0x0000000600097c24 */ /* 0x001fc8000f8e0209 */
[----:B-1----:R-:W-:-:S04]  /*0090*/  IMAD.WIDE R2, R9, 0x4, R2 ;  /* 0x0000000409027825 */ /* 0x002fc800078e0202 */
[C---:B---3--:R-:W-:Y:S02]  /*00a0*/  IMAD.WIDE R4, R9.reuse, 0x4, R4 ;  /* 0x0000000409047825 */ /* 0x048fe400078e0204 */
[----:B--2---:R-:W2:Y:S04]  /*00b0*/  LDG.E R2, desc[UR4][R2.64] ;  /* 0x0000000402027981 */ /* 0x004ea8000c1e1900 */
[----:B------:R-:W2:Y:S01]  /*00c0*/  LDG.E R5, desc[UR4][R4.64] ;  /* 0x0000000404057981 */ /* 0x000ea2000c1e1900 */
[----:B----4-:R-:W-:-:S04]  /*00d0*/  IMAD.WIDE R6, R9, 0x4, R6 ;  /* 0x0000000409067825 */ /* 0x010fc800078e0206 */
[----:B--2---:R-:W-:-:S05]  /*00e0*/  FADD R9, R2, R5 ;  /* 0x0000000502097221 */ /* 0x004fca0000000000 */
[----:B------:R-:W-:Y:S01]  /*00f0*/  STG.E desc[UR4][R6.64], R9 ;  /* 0x0000000906007986 */ /* 0x000fe2000c101904 */
[----:B------:R-:W-:Y:S05]  /*0100*/  EXIT ;  /* 0x000000000000794d */ /* 0x000fea0003800000 */
.L_x_5:
        /* <DEDUP_REMOVED lines=15> */
.L_x_8:


//--------------------- .text._Z14mat_sub_kernelPfS_S_i --------------------------
	.section	.text._Z14mat_sub_kernelPfS_S_i,"ax",@progbits
	.align	128
        .global         _Z14mat_sub_kernelPfS_S_i
        .type           _Z14mat_sub_kernelPfS_S_i,@function
        .size           _Z14mat_sub_kernelPfS_S_i,(.L_x_9 - _Z14mat_sub_kernelPfS_S_i)
        .other          _Z14mat_sub_kernelPfS_S_i,@"STO_CUDA_ENTRY STV_DEFAULT"
_Z14mat_sub_kernelPfS_S_i:
.text._Z14mat_sub_kernelPfS_S_i:
        /* <DEDUP_REMOVED lines=14> */
[----:B--2---:R-:W-:-:S05]  /*00e0*/  FADD R9, R2, -R5 ;  /* 0x8000000502097221 */ /* 0x004fca0000000000 */
[----:B------:R-:W-:Y:S01]  /*00f0*/  STG.E desc[UR4][R6.64], R9 ;  /* 0x0000000906007986 */ /* 0x000fe2000c101904 */
[----:B------:R-:W-:Y:S05]  /*0100*/  EXIT ;  /* 0x000000000000794d */ /* 0x000fea0003800000 */
.L_x_6:
        /* <DEDUP_REMOVED lines=15> */
.L_x_9:


//--------------------- .nv.shared.reserved.0     --------------------------
	.section	.nv.shared.reserved.0,"aw",@nobits
	.weak		__nv_reservedSMEM_offset_0_alias
	.size		__nv_reservedSMEM_offset_0_alias, 0, 64
	.other		__nv_reservedSMEM_offset_0_alias,@"STO_CUDA_RESERVED_SHARED STV_DEFAULT"
__nv_reservedSMEM_offset_0_alias:
	.zero		0
	.zero		64


//--------------------- .nv.constant0._Z15mat_mult_kernelPfS_S_i --------------------------
	.section	.nv.constant0._Z15mat_mult_kernelPfS_S_i,"a",@progbits
	.sectionflags	@""
	.align	4
.nv.constant0._Z15mat_mult_kernelPfS_S_i:
	.zero		924


//--------------------- .nv.constant0._Z14mat_add_kernelPfS_S_i --------------------------
	.section	.nv.constant0._Z14mat_add_kernelPfS_S_i,"a",@progbits
	.sectionflags	@""
	.align	4
.nv.constant0._Z14mat_add_kernelPfS_S_i:
	.zero		924


//--------------------- .nv.constant0._Z14mat_sub_kernelPfS_S_i --------------------------
	.section	.nv.constant0._Z14mat_sub_kernelPfS_S_i,"a",@progbits
	.sectionflags	@""
	.align	4
.nv.constant0._Z14mat_sub_kernelPfS_S_i:
	.zero		924


//--------------------- SYMBOLS --------------------------

	.type		.nv.reservedSmem.offset0,@object
	.size		.nv.reservedSmem.offset0,0x4
